	.headerflags	@"EF_CUDA_TEXMODE_UNIFIED EF_CUDA_64BIT_ADDRESS EF_CUDA_ACCELERATORS EF_CUDA_SM90 EF_CUDA_VIRTUAL_SM(EF_CUDA_SM90)"
	.elftype	@"ET_EXEC"


//--------------------- .nv.info                  --------------------------
	.section	.nv.info,"",@"SHT_CUDA_INFO"
	.align	4


	//----- nvinfo : EIATTR_REGCOUNT
	.align		4
        /*0000*/ 	.byte	0x04, 0x2f
        /*0002*/ 	.short	(.L_3 - .L_2)
	.align		4
.L_2:
        /*0004*/ 	.word	index@(triton_poi_fused__native_batch_norm_legit_no_training_convolution_relu_25)
        /*0008*/ 	.word	0x00000020


	//----- nvinfo : EIATTR_MIN_STACK_SIZE
	.align		4
.L_3:
        /*000c*/ 	.byte	0x04, 0x12
        /*000e*/ 	.short	(.L_5 - .L_4)
	.align		4
.L_4:
        /*0010*/ 	.word	index@(triton_poi_fused__native_batch_norm_legit_no_training_convolution_relu_25)
        /*0014*/ 	.word	0x00000000


	//----- nvinfo : EIATTR_FRAME_SIZE
	.align		4
.L_5:
        /*0018*/ 	.byte	0x04, 0x11
        /*001a*/ 	.short	(.L_7 - .L_6)
	.align		4
.L_6:
        /*001c*/ 	.word	index@(triton_poi_fused__native_batch_norm_legit_no_training_convolution_relu_25)
        /*0020*/ 	.word	0x00000000


	//----- nvinfo : EIATTR_MIN_STACK_SIZE
	.align		4
.L_7:
        /*0024*/ 	.byte	0x04, 0x12
        /*0026*/ 	.short	(.L_9 - .L_8)
	.align		4
.L_8:
        /*0028*/ 	.word	index@(triton_poi_fused__native_batch_norm_legit_no_training_convolution_relu_25)
        /*002c*/ 	.word	0x00000000
.L_9:


//--------------------- .nv.info.triton_poi_fused__native_batch_norm_legit_no_training_convolution_relu_25 --------------------------
	.section	.nv.info.triton_poi_fused__native_batch_norm_legit_no_training_convolution_relu_25,"",@"SHT_CUDA_INFO"
	.sectionflags	@""
	.align	4


	//----- nvinfo : EIATTR_CUDA_API_VERSION
	.align		4
        /*0000*/ 	.byte	0x04, 0x37
        /*0002*/ 	.short	(.L_11 - .L_10)
.L_10:
        /*0004*/ 	.word	0x0000007c


	//----- nvinfo : EIATTR_KPARAM_INFO
	.align		4
.L_11:
        /*0008*/ 	.byte	0x04, 0x17
        /*000a*/ 	.short	(.L_13 - .L_12)
.L_12:
        /*000c*/ 	.word	0x00000000
        /*0010*/ 	.short	0x0007
        /*0012*/ 	.short	0x0038
        /*0014*/ 	.byte	0x00, 0xf0, 0x11, 0x00


	//----- nvinfo : EIATTR_KPARAM_INFO
	.align		4
.L_13:
        /*0018*/ 	.byte	0x04, 0x17
        /*001a*/ 	.short	(.L_15 - .L_14)
.L_14:
        /*001c*/ 	.word	0x00000000
        /*0020*/ 	.short	0x0006
        /*0022*/ 	.short	0x0030
        /*0024*/ 	.byte	0x00, 0xf4, 0x21, 0x00


	//----- nvinfo : EIATTR_KPARAM_INFO
	.align		4
.L_15:
        /*0028*/ 	.byte	0x04, 0x17
        /*002a*/ 	.short	(.L_17 - .L_16)
.L_16:
        /*002c*/ 	.word	0x00000000
        /*0030*/ 	.short	0x0005
        /*0032*/ 	.short	0x0028
        /*0034*/ 	.byte	0x00, 0xf4, 0x21, 0x00


	//----- nvinfo : EIATTR_KPARAM_INFO
	.align		4
.L_17:
        /*0038*/ 	.byte	0x04, 0x17
        /*003a*/ 	.short	(.L_19 - .L_18)
.L_18:
        /*003c*/ 	.word	0x00000000
        /*0040*/ 	.short	0x0004
        /*0042*/ 	.short	0x0020
        /*0044*/ 	.byte	0x00, 0xf4, 0x21, 0x00


	//----- nvinfo : EIATTR_KPARAM_INFO
	.align		4
.L_19:
        /*0048*/ 	.byte	0x04, 0x17
        /*004a*/ 	.short	(.L_21 - .L_20)
.L_20:
        /*004c*/ 	.word	0x00000000
        /*0050*/ 	.short	0x0003
        /*0052*/ 	.short	0x0018
        /*0054*/ 	.byte	0x00, 0xf4, 0x21, 0x00


	//----- nvinfo : EIATTR_KPARAM_INFO
	.align		4
.L_21:
        /*0058*/ 	.byte	0x04, 0x17
        /*005a*/ 	.short	(.L_23 - .L_22)
.L_22:
        /*005c*/ 	.word	0x00000000
        /*0060*/ 	.short	0x0002
        /*0062*/ 	.short	0x0010
        /*0064*/ 	.byte	0x00, 0xf4, 0x21, 0x00


	//----- nvinfo : EIATTR_KPARAM_INFO
	.align		4
.L_23:
        /*0068*/ 	.byte	0x04, 0x17
        /*006a*/ 	.short	(.L_25 - .L_24)
.L_24:
        /*006c*/ 	.word	0x00000000
        /*0070*/ 	.short	0x0001
        /*0072*/ 	.short	0x0008
        /*0074*/ 	.byte	0x00, 0xf4, 0x21, 0x00


	//----- nvinfo : EIATTR_KPARAM_INFO
	.align		4
.L_25:
        /*0078*/ 	.byte	0x04, 0x17
        /*007a*/ 	.short	(.L_27 - .L_26)
.L_26:
        /*007c*/ 	.word	0x00000000
        /*0080*/ 	.short	0x0000
        /*0082*/ 	.short	0x0000
        /*0084*/ 	.byte	0x00, 0xf4, 0x21, 0x00


	//----- nvinfo : EIATTR_SPARSE_MMA_MASK
	.align		4
.L_27:
        /*0088*/ 	.byte	0x03, 0x50
        /*008a*/ 	.short	0x0000


	//----- nvinfo : EIATTR_MAXREG_COUNT
	.align		4
        /*008c*/ 	.byte	0x03, 0x1b
        /*008e*/ 	.short	0x00ff


	//----- nvinfo : EIATTR_EXIT_INSTR_OFFSETS
	.align		4
        /*0090*/ 	.byte	0x04, 0x1c
        /*0092*/ 	.short	(.L_29 - .L_28)


	//   ....[0]....
.L_28:
        /*0094*/ 	.word	0x000007e0


	//----- nvinfo : EIATTR_REQNTID
	.align		4
.L_29:
        /*0098*/ 	.byte	0x04, 0x10
        /*009a*/ 	.short	(.L_31 - .L_30)
.L_30:
        /*009c*/ 	.word	0x00000080
        /*00a0*/ 	.word	0x00000001
        /*00a4*/ 	.word	0x00000001


	//----- nvinfo : EIATTR_CBANK_PARAM_SIZE
	.align		4
.L_31:
        /*00a8*/ 	.byte	0x03, 0x19
        /*00aa*/ 	.short	0x003c


	//----- nvinfo : EIATTR_PARAM_CBANK
	.align		4
        /*00ac*/ 	.byte	0x04, 0x0a
        /*00ae*/ 	.short	(.L_33 - .L_32)
	.align		4
.L_32:
        /*00b0*/ 	.word	index@(.nv.constant0.triton_poi_fused__native_batch_norm_legit_no_training_convolution_relu_25)
        /*00b4*/ 	.short	0x0210
        /*00b6*/ 	.short	0x003c


	//----- nvinfo : EIATTR_SW_WAR
	.align		4
.L_33:
        /*00b8*/ 	.byte	0x04, 0x36
        /*00ba*/ 	.short	(.L_35 - .L_34)
.L_34:
        /*00bc*/ 	.word	0x00000008
.L_35:


//--------------------- .nv.callgraph             --------------------------
	.section	.nv.callgraph,"",@"SHT_CUDA_CALLGRAPH"
	.align	4
	.sectionentsize	8
	.align		4
        /*0000*/ 	.word	0x00000000
	.align		4
        /*0004*/ 	.word	0xffffffff
	.align		4
        /*0008*/ 	.word	0x00000000
	.align		4
        /*000c*/ 	.word	0xfffffffe
	.align		4
        /*0010*/ 	.word	0x00000000
	.align		4
        /*0014*/ 	.word	0xfffffffd
	.align		4
        /*0018*/ 	.word	0x00000000
	.align		4
        /*001c*/ 	.word	0xfffffffc


//--------------------- .nv.constant4             --------------------------
	.section	.nv.constant4,"a",@progbits
	.align	8
	.align		8
.nv.constant4:
        /*0000*/ 	.dword	_$_str
	.align		8
        /*0008*/ 	.dword	_$_str_$_2


//--------------------- .text.triton_poi_fused__native_batch_norm_legit_no_training_convolution_relu_25 --------------------------
	.section	.text.triton_poi_fused__native_batch_norm_legit_no_training_convolution_relu_25,"ax",@progbits
	.align	128
        .global         triton_poi_fused__native_batch_norm_legit_no_training_convolution_relu_25
        .type           triton_poi_fused__native_batch_norm_legit_no_training_convolution_relu_25,@function
        .size           triton_poi_fused__native_batch_norm_legit_no_training_convolution_relu_25,(.L_x_1 - triton_poi_fused__native_batch_norm_legit_no_training_convolution_relu_25)
        .other          triton_poi_fused__native_batch_norm_legit_no_training_convolution_relu_25,@"STO_CUDA_ENTRY STV_DEFAULT"
triton_poi_fused__native_batch_norm_legit_no_training_convolution_relu_25:
.text.triton_poi_fused__native_batch_norm_legit_no_training_convolution_relu_25:
[----:B------:R-:W-:Y:S01]  /*0000*/  LDC R1, c[0x0][0x28] ;  /* 0x00000a00ff017b82 */ /* 0x000fe20000000800 */
[----:B------:R-:W1:Y:S07]  /*0010*/  S2R R0, SR_TID.X ;  /* 0x0000000000007919 */ /* 0x000e6e0000002100 */
[----:B------:R-:W2:Y:S01]  /*0020*/  LDC.64 R4, c[0x0][0x228] ;  /* 0x00008a00ff047b82 */ /* 0x000ea20000000a00 */
[----:B------:R-:W-:Y:S01]  /*0030*/  ULDC.64 UR4, c[0x0][0x208] ;  /* 0x0000820000047ab9 */ /* 0x000fe20000000a00 */
[----:B------:R-:W3:Y:S06]  /*0040*/  S2R R3, SR_CTAID.X ;  /* 0x0000000000037919 */ /* 0x000eec0000002500 */
[----:B------:R-:W4:Y:S08]  /*0050*/  LDC.64 R28, c[0x0][0x218] ;  /* 0x00008600ff1c7b82 */ /* 0x000f300000000a00 */
[----:B------:R-:W5:Y:S08]  /*0060*/  LDC.64 R26, c[0x0][0x220] ;  /* 0x00008800ff1a7b82 */ /* 0x000f700000000a00 */
[----:B------:R-:W4:Y:S01]  /*0070*/  LDC.64 R22, c[0x0][0x230] ;  /* 0x00008c00ff167b82 */ /* 0x000f220000000a00 */
[----:B-1----:R-:W-:-:S04]  /*0080*/  SHF.L.U32 R0, R0, 0x2, RZ ;  /* 0x0000000200007819 */ /* 0x002fc800000006ff */
[----:B------:R-:W-:-:S04]  /*0090*/  LOP3.LUT R0, R0, 0x1fc, RZ, 0xc0, !PT ;  /* 0x000001fc00007812 */ /* 0x000fc800078ec0ff */
[----:B---3--:R-:W-:-:S04]  /*00a0*/  LEA R0, R3, R0, 0xa ;  /* 0x0000000003007211 */ /* 0x008fc800078e50ff */
[----:B------:R-:W-:Y:S01]  /*00b0*/  IADD3 R2, R0, 0x200, RZ ;  /* 0x0000020000027810 */ /* 0x000fe20007ffe0ff */
[----:B------:R-:W-:-:S04]  /*00c0*/  IMAD.HI R3, R0, 0x78787879, RZ ;  /* 0x7878787900037827 */ /* 0x000fc800078e02ff */
[----:B------:R-:W-:Y:S01]  /*00d0*/  IMAD.HI R2, R2, 0x78787879, RZ ;  /* 0x7878787902027827 */ /* 0x000fe200078e02ff */
[----:B------:R-:W-:-:S04]  /*00e0*/  SHF.R.U32.HI R6, RZ, 0x1f, R3 ;  /* 0x0000001fff067819 */ /* 0x000fc80000011603 */
[----:B------:R-:W-:Y:S02]  /*00f0*/  LEA.HI.SX32 R6, R3, R6, 0x15 ;  /* 0x0000000603067211 */ /* 0x000fe400078faaff */
[----:B------:R-:W-:-:S03]  /*0100*/  SHF.R.U32.HI R3, RZ, 0x1f, R2 ;  /* 0x0000001fff037819 */ /* 0x000fc60000011602 */
[----:B------:R-:W-:Y:S01]  /*0110*/  IMAD.HI R7, R6, 0x2aaaaaab, RZ ;  /* 0x2aaaaaab06077827 */ /* 0x000fe200078e02ff */
[----:B------:R-:W-:-:S04]  /*0120*/  LEA.HI.SX32 R3, R2, R3, 0x15 ;  /* 0x0000000302037211 */ /* 0x000fc800078faaff */
[----:B------:R-:W-:Y:S01]  /*0130*/  SHF.R.U32.HI R2, RZ, 0x1f, R7 ;  /* 0x0000001fff027819 */ /* 0x000fe20000011607 */
[----:B------:R-:W-:-:S03]  /*0140*/  IMAD.HI R8, R3, 0x2aaaaaab, RZ ;  /* 0x2aaaaaab03087827 */ /* 0x000fc600078e02ff */
[----:B------:R-:W-:Y:S02]  /*0150*/  LEA.HI R9, R7, R2, RZ, 0x1e ;  /* 0x0000000207097211 */ /* 0x000fe400078ff0ff */
[----:B------:R-:W-:-:S03]  /*0160*/  SHF.R.U32.HI R7, RZ, 0x1f, R8 ;  /* 0x0000001fff077819 */ /* 0x000fc60000011608 */
[----:B------:R-:W-:Y:S01]  /*0170*/  IMAD R9, R9, -0x18, R6 ;  /* 0xffffffe809097824 */ /* 0x000fe200078e0206 */
[----:B------:R-:W-:Y:S02]  /*0180*/  LEA.HI R8, R8, R7, RZ, 0x1e ;  /* 0x0000000708087211 */ /* 0x000fe400078ff0ff */
[----:B------:R-:W1:Y:S01]  /*0190*/  LDC.64 R6, c[0x0][0x210] ;  /* 0x00008400ff067b82 */ /* 0x000e620000000a00 */
[----:B--2---:R-:W-:-:S04]  /*01a0*/  IMAD.WIDE R12, R9, 0x4, R4 ;  /* 0x00000004090c7825 */ /* 0x004fc800078e0204 */
[----:B------:R-:W-:Y:S01]  /*01b0*/  IMAD R3, R8, -0x18, R3 ;  /* 0xffffffe808037824 */ /* 0x000fe200078e0203 */
[----:B------:R-:W2:Y:S03]  /*01c0*/  LDG.E.EL R21, desc[UR4][R12.64] ;  /* 0x000000040c157981 */ /* 0x000ea6000c2e1900 */
[----:B------:R-:W-:Y:S02]  /*01d0*/  IMAD.WIDE R24, R3, 0x4, R4 ;  /* 0x0000000403187825 */ /* 0x000fe400078e0204 */
[----:B------:R-:W3:Y:S04]  /*01e0*/  LDC.64 R4, c[0x0][0x238] ;  /* 0x00008e00ff047b82 */ /* 0x000ee80000000a00 */
[----:B------:R-:W2:Y:S01]  /*01f0*/  LDG.E.EL R24, desc[UR4][R24.64] ;  /* 0x0000000418187981 */ /* 0x000ea2000c2e1900 */
[----:B----4-:R-:W-:-:S05]  /*0200*/  IMAD.WIDE R10, R9, 0x4, R28 ;  /* 0x00000004090a7825 */ /* 0x010fca00078e021c */
[----:B------:R5:W4:Y:S01]  /*0210*/  LDG.E.EL R19, desc[UR4][R10.64] ;  /* 0x000000040a137981 */ /* 0x000b22000c2e1900 */
[----:B-1----:R-:W-:-:S05]  /*0220*/  IMAD.WIDE R6, R0, 0x4, R6 ;  /* 0x0000000400067825 */ /* 0x002fca00078e0206 */
[----:B------:R-:W4:Y:S01]  /*0230*/  LDG.E.128 R12, desc[UR4][R6.64] ;  /* 0x00000004060c7981 */ /* 0x000f22000c1e1d00 */
[----:B-----5:R-:W-:-:S05]  /*0240*/  IMAD.WIDE R10, R9, 0x4, R26 ;  /* 0x00000004090a7825 */ /* 0x020fca00078e021a */
[----:B------:R-:W5:Y:S01]  /*0250*/  LDG.E.EL R18, desc[UR4][R10.64] ;  /* 0x000000040a127981 */ /* 0x000f62000c2e1900 */
[----:B0-----:R-:W-:-:S04]  /*0260*/  IMAD.WIDE R16, R9, 0x4, R22 ;  /* 0x0000000409107825 */ /* 0x001fc800078e0216 */
[----:B---3--:R-:W-:Y:S02]  /*0270*/  IMAD.WIDE R8, R9, 0x4, R4 ;  /* 0x0000000409087825 */ /* 0x008fe400078e0204 */
[----:B------:R-:W3:Y:S02]  /*0280*/  LDG.E.EL R17, desc[UR4][R16.64] ;  /* 0x0000000410117981 */ /* 0x000ee4000c2e1900 */
[C---:B------:R-:W-:Y:S02]  /*0290*/  IMAD.WIDE R28, R3.reuse, 0x4, R28 ;  /* 0x00000004031c7825 */ /* 0x040fe400078e021c */
[----:B------:R-:W3:Y:S02]  /*02a0*/  LDG.E.EL R20, desc[UR4][R8.64] ;  /* 0x0000000408147981 */ /* 0x000ee4000c2e1900 */
[C---:B------:R-:W-:Y:S02]  /*02b0*/  IMAD.WIDE R26, R3.reuse, 0x4, R26 ;  /* 0x00000004031a7825 */ /* 0x040fe400078e021a */
[----:B------:R0:W3:Y:S04]  /*02c0*/  LDG.E.EL R16, desc[UR4][R28.64] ;  /* 0x000000041c107981 */ /* 0x0000e8000c2e1900 */
[----:B------:R-:W3:Y:S01]  /*02d0*/  LDG.E.128 R8, desc[UR4][R6.64+0x800] ;  /* 0x0008000406087981 */ /* 0x000ee2000c1e1d00 */
[----:B------:R-:W-:-:S03]  /*02e0*/  IMAD.WIDE R4, R3, 0x4, R4 ;  /* 0x0000000403047825 */ /* 0x000fc600078e0204 */
[----:B------:R-:W3:Y:S01]  /*02f0*/  LDG.E.EL R2, desc[UR4][R26.64] ;  /* 0x000000041a027981 */ /* 0x000ee2000c2e1900 */
[----:B------:R-:W-:-:S03]  /*0300*/  IMAD.WIDE R22, R3, 0x4, R22 ;  /* 0x0000000403167825 */ /* 0x000fc600078e0216 */
[----:B------:R-:W3:Y:S04]  /*0310*/  LDG.E.EL R4, desc[UR4][R4.64] ;  /* 0x0000000404047981 */ /* 0x000ee8000c2e1900 */
[----:B------:R1:W3:Y:S01]  /*0320*/  LDG.E.EL R3, desc[UR4][R22.64] ;  /* 0x0000000416037981 */ /* 0x0002e2000c2e1900 */
[----:B--2---:R-:W-:-:S04]  /*0330*/  FADD R21, R21, 9.9999997473787516356e-06 ;  /* 0x3727c5ac15157421 */ /* 0x004fc80000000000 */
[----:B------:R-:W2:Y:S01]  /*0340*/  MUFU.SQRT R25, R21 ;  /* 0x0000001500197308 */ /* 0x000ea20000002000 */
[----:B------:R-:W-:-:S07]  /*0350*/  FADD R24, R24, 9.9999997473787516356e-06 ;  /* 0x3727c5ac18187421 */ /* 0x000fce0000000000 */
[----:B0-----:R-:W0:Y:S01]  /*0360*/  MUFU.SQRT R28, R24 ;  /* 0x00000018001c7308 */ /* 0x001e220000002000 */
[C---:B--2---:R-:W-:Y:S02]  /*0370*/  FSETP.GT.AND P0, PT, R25.reuse, 8.50705917302346158658e+37, PT ;  /* 0x7e8000001900780b */ /* 0x044fe40003f04000 */
[----:B------:R-:W-:Y:S02]  /*0380*/  FSETP.GEU.AND P2, PT, R25, 1.175494350822287508e-38, PT ;  /* 0x008000001900780b */ /* 0x000fe40003f4e000 */
[C---:B0-----:R-:W-:Y:S02]  /*0390*/  FSETP.GT.AND P1, PT, R28.reuse, 8.50705917302346158658e+37, PT ;  /* 0x7e8000001c00780b */ /* 0x041fe40003f24000 */
[----:B------:R-:W-:-:S07]  /*03a0*/  FSETP.GEU.AND P3, PT, R28, 1.175494350822287508e-38, PT ;  /* 0x008000001c00780b */ /* 0x000fce0003f6e000 */
[----:B------:R-:W-:Y:S01]  /*03b0*/  @P0 FMUL R25, R25, 0.25 ;  /* 0x3e80000019190820 */ /* 0x000fe20000400000 */
[----:B------:R-:W-:-:S03]  /*03c0*/  HFMA2.MMA R24, -RZ, RZ, 1.625, 0 ;  /* 0x3e800000ff187435 */ /* 0x000fc600000001ff */
[----:B------:R-:W-:Y:S01]  /*03d0*/  @!P2 FMUL R25, R25, 16777216 ;  /* 0x4b8000001919a820 */ /* 0x000fe20000400000 */
[----:B------:R-:W-:-:S04]  /*03e0*/  @P1 FMUL R28, R28, 0.25 ;  /* 0x3e8000001c1c1820 */ /* 0x000fc80000400000 */
[----:B------:R-:W-:Y:S01]  /*03f0*/  @!P3 FMUL R28, R28, 16777216 ;  /* 0x4b8000001c1cb820 */ /* 0x000fe20000400000 */
[----:B------:R-:W0:Y:S01]  /*0400*/  MUFU.RCP R25, R25 ;  /* 0x0000001900197308 */ /* 0x000e220000001000 */
[----:B-1----:R-:W-:-:S07]  /*0410*/  FSEL R22, R24, 1, P0 ;  /* 0x3f80000018167808 */ /* 0x002fce0000000000 */
[----:B------:R1:W2:Y:S01]  /*0420*/  MUFU.RCP R5, R28 ;  /* 0x0000001c00057308 */ /* 0x0002a20000001000 */
[----:B------:R-:W-:Y:S01]  /*0430*/  FSEL R24, R24, 1, P1 ;  /* 0x3f80000018187808 */ /* 0x000fe20000800000 */
[----:B------:R-:W-:Y:S01]  /*0440*/  @!P2 FMUL R22, R22, 16777216 ;  /* 0x4b8000001616a820 */ /* 0x000fe20000400000 */
[--C-:B----4-:R-:W-:Y:S01]  /*0450*/  FADD R13, R13, R19.reuse ;  /* 0x000000130d0d7221 */ /* 0x110fe20000000000 */
[--C-:B------:R-:W-:Y:S01]  /*0460*/  FADD R12, R12, R19.reuse ;  /* 0x000000130c0c7221 */ /* 0x100fe20000000000 */
[--C-:B------:R-:W-:Y:S01]  /*0470*/  FADD R14, R14, R19.reuse ;  /* 0x000000130e0e7221 */ /* 0x100fe20000000000 */
[----:B------:R-:W-:Y:S01]  /*0480*/  @!P3 FMUL R24, R24, 16777216 ;  /* 0x4b8000001818b820 */ /* 0x000fe20000400000 */
[----:B------:R-:W-:Y:S01]  /*0490*/  FADD R15, R15, R19 ;  /* 0x000000130f0f7221 */ /* 0x000fe20000000000 */
[----:B0-----:R-:W-:Y:S01]  /*04a0*/  FMUL R21, R25, R22 ;  /* 0x0000001619157220 */ /* 0x001fe20000400000 */
[C---:B-----5:R-:W-:Y:S01]  /*04b0*/  FADD R22, -R18.reuse, R12 ;  /* 0x0000000c12167221 */ /* 0x060fe20000000100 */
[C---:B------:R-:W-:Y:S01]  /*04c0*/  FADD R26, -R18.reuse, R14 ;  /* 0x0000000e121a7221 */ /* 0x040fe20000000100 */
[C---:B-1----:R-:W-:Y:S01]  /*04d0*/  FADD R28, -R18.reuse, R15 ;  /* 0x0000000f121c7221 */ /* 0x042fe20000000100 */
[----:B--2---:R-:W-:Y:S01]  /*04e0*/  FMUL R5, R5, R24 ;  /* 0x0000001805057220 */ /* 0x004fe20000400000 */
[----:B------:R-:W-:-:S02]  /*04f0*/  FADD R24, -R18, R13 ;  /* 0x0000000d12187221 */ /* 0x000fc40000000100 */
[----:B------:R-:W0:Y:S01]  /*0500*/  LDC.64 R18, c[0x0][0x240] ;  /* 0x00009000ff127b82 */ /* 0x000e220000000a00 */
[C---:B------:R-:W-:Y:S01]  /*0510*/  FMUL R27, R21.reuse, R22 ;  /* 0x00000016151b7220 */ /* 0x040fe20000400000 */
[C---:B------:R-:W-:Y:S01]  /*0520*/  FMUL R24, R21.reuse, R24 ;  /* 0x0000001815187220 */ /* 0x040fe20000400000 */
[C---:B------:R-:W-:Y:S01]  /*0530*/  FMUL R23, R21.reuse, R26 ;  /* 0x0000001a15177220 */ /* 0x040fe20000400000 */
[----:B------:R-:W-:Y:S01]  /*0540*/  FMUL R25, R21, R28 ;  /* 0x0000001c15197220 */ /* 0x000fe20000400000 */
[--C-:B---3--:R-:W-:Y:S01]  /*0550*/  FADD R9, R9, R16.reuse ;  /* 0x0000001009097221 */ /* 0x108fe20000000000 */
[--C-:B------:R-:W-:Y:S01]  /*0560*/  FADD R8, R8, R16.reuse ;  /* 0x0000001008087221 */ /* 0x100fe20000000000 */
[--C-:B------:R-:W-:Y:S01]  /*0570*/  FADD R10, R10, R16.reuse ;  /* 0x000000100a0a7221 */ /* 0x100fe20000000000 */
[----:B------:R-:W-:Y:S01]  /*0580*/  FADD R11, R11, R16 ;  /* 0x000000100b0b7221 */ /* 0x000fe20000000000 */
[C-C-:B------:R-:W-:Y:S01]  /*0590*/  FFMA R22, R17.reuse, R24, R20.reuse ;  /* 0x0000001811167223 */ /* 0x140fe20000000014 */
[C-C-:B------:R-:W-:Y:S01]  /*05a0*/  FFMA R21, R17.reuse, R27, R20.reuse ;  /* 0x0000001b11157223 */ /* 0x140fe20000000014 */
[C-C-:B------:R-:W-:Y:S01]  /*05b0*/  FFMA R23, R17.reuse, R23, R20.reuse ;  /* 0x0000001711177223 */ /* 0x140fe20000000014 */
[----:B------:R-:W-:Y:S01]  /*05c0*/  FFMA R17, R17, R25, R20 ;  /* 0x0000001911117223 */ /* 0x000fe20000000014 */
[C---:B------:R-:W-:Y:S01]  /*05d0*/  FADD R20, -R2.reuse, R9 ;  /* 0x0000000902147221 */ /* 0x040fe20000000100 */
[C---:B------:R-:W-:Y:S01]  /*05e0*/  FADD R16, -R2.reuse, R8 ;  /* 0x0000000802107221 */ /* 0x040fe20000000100 */
[C---:B------:R-:W-:Y:S01]  /*05f0*/  FADD R24, -R2.reuse, R10 ;  /* 0x0000000a02187221 */ /* 0x040fe20000000100 */
[----:B------:R-:W-:Y:S01]  /*0600*/  FADD R2, -R2, R11 ;  /* 0x0000000b02027221 */ /* 0x000fe20000000100 */
[C---:B------:R-:W-:Y:S01]  /*0610*/  FMUL R20, R5.reuse, R20 ;  /* 0x0000001405147220 */ /* 0x040fe20000400000 */
[C---:B------:R-:W-:Y:S01]  /*0620*/  FMUL R29, R5.reuse, R16 ;  /* 0x00000010051d7220 */ /* 0x040fe20000400000 */
[C---:B------:R-:W-:Y:S01]  /*0630*/  FMUL R27, R5.reuse, R24 ;  /* 0x00000018051b7220 */ /* 0x040fe20000400000 */
[----:B------:R-:W-:Y:S01]  /*0640*/  FMUL R25, R5, R2 ;  /* 0x0000000205197220 */ /* 0x000fe20000400000 */
[C-C-:B------:R-:W-:Y:S01]  /*0650*/  FFMA R5, R3.reuse, R20, R4.reuse ;  /* 0x0000001403057223 */ /* 0x140fe20000000004 */
[C-C-:B------:R-:W-:Y:S01]  /*0660*/  FFMA R20, R3.reuse, R29, R4.reuse ;  /* 0x0000001d03147223 */ /* 0x140fe20000000004 */
[C-C-:B------:R-:W-:Y:S01]  /*0670*/  FFMA R24, R3.reuse, R27, R4.reuse ;  /* 0x0000001b03187223 */ /* 0x140fe20000000004 */
[----:B------:R-:W-:Y:S01]  /*0680*/  FFMA R25, R3, R25, R4 ;  /* 0x0000001903197223 */ /* 0x000fe20000000004 */
[----:B------:R-:W-:Y:S01]  /*0690*/  FSETP.GEU.AND P6, PT, R17, RZ, PT ;  /* 0x000000ff1100720b */ /* 0x000fe20003fce000 */
[----:B0-----:R-:W-:Y:S01]  /*06a0*/  IMAD.WIDE R2, R0, 0x4, R18 ;  /* 0x0000000400027825 */ /* 0x001fe200078e0212 */
[----:B------:R-:W-:-:S02]  /*06b0*/  FSETP.GEU.AND P0, PT, R23, RZ, PT ;  /* 0x000000ff1700720b */ /* 0x000fc40003f0e000 */
[----:B------:R-:W-:Y:S02]  /*06c0*/  FSETP.GEU.AND P1, PT, R22, RZ, PT ;  /* 0x000000ff1600720b */ /* 0x000fe40003f2e000 */
[----:B------:R-:W-:Y:S02]  /*06d0*/  FSETP.GEU.AND P2, PT, R21, RZ, PT ;  /* 0x000000ff1500720b */ /* 0x000fe40003f4e000 */
[----:B------:R-:W-:Y:S02]  /*06e0*/  SEL R19, R17, RZ, P6 ;  /* 0x000000ff11137207 */ /* 0x000fe40003000000 */
[----:B------:R-:W-:Y:S02]  /*06f0*/  FSETP.GEU.AND P3, PT, R25, RZ, PT ;  /* 0x000000ff1900720b */ /* 0x000fe40003f6e000 */
[----:B------:R-:W-:Y:S02]  /*0700*/  FSETP.GEU.AND P4, PT, R24, RZ, PT ;  /* 0x000000ff1800720b */ /* 0x000fe40003f8e000 */
[----:B------:R-:W-:-:S02]  /*0710*/  FSETP.GEU.AND P5, PT, R5, RZ, PT ;  /* 0x000000ff0500720b */ /* 0x000fc40003fae000 */
[----:B------:R-:W-:Y:S02]  /*0720*/  FSETP.GEU.AND P6, PT, R20, RZ, PT ;  /* 0x000000ff1400720b */ /* 0x000fe40003fce000 */
[----:B------:R-:W-:Y:S02]  /*0730*/  SEL R18, R23, RZ, P0 ;  /* 0x000000ff17127207 */ /* 0x000fe40000000000 */
[----:B------:R-:W-:Y:S02]  /*0740*/  SEL R17, R22, RZ, P1 ;  /* 0x000000ff16117207 */ /* 0x000fe40000800000 */
[----:B------:R-:W-:Y:S02]  /*0750*/  SEL R16, R21, RZ, P2 ;  /* 0x000000ff15107207 */ /* 0x000fe40001000000 */
[----:B------:R-:W-:Y:S02]  /*0760*/  SEL R23, R25, RZ, P3 ;  /* 0x000000ff19177207 */ /* 0x000fe40001800000 */
[----:B------:R-:W-:-:S02]  /*0770*/  SEL R22, R24, RZ, P4 ;  /* 0x000000ff18167207 */ /* 0x000fc40002000000 */
[----:B------:R-:W-:Y:S02]  /*0780*/  SEL R21, R5, RZ, P5 ;  /* 0x000000ff05157207 */ /* 0x000fe40002800000 */
[----:B------:R-:W-:Y:S01]  /*0790*/  SEL R20, R20, RZ, P6 ;  /* 0x000000ff14147207 */ /* 0x000fe20003000000 */
[----:B------:R-:W-:Y:S04]  /*07a0*/  STG.E.128 desc[UR4][R6.64], R12 ;  /* 0x0000000c06007986 */ /* 0x000fe8000c101d04 */
[----:B------:R-:W-:Y:S04]  /*07b0*/  STG.E.128 desc[UR4][R6.64+0x800], R8 ;  /* 0x0008000806007986 */ /* 0x000fe8000c101d04 */
[----:B------:R-:W-:Y:S04]  /*07c0*/  STG.E.128 desc[UR4][R2.64], R16 ;  /* 0x0000001002007986 */ /* 0x000fe8000c101d04 */
[----:B------:R-:W-:Y:S01]  /*07d0*/  STG.E.128 desc[UR4][R2.64+0x800], R20 ;  /* 0x0008001402007986 */ /* 0x000fe2000c101d04 */
[----:B------:R-:W-:Y:S05]  /*07e0*/  EXIT ;  /* 0x000000000000794d */ /* 0x000fea0003800000 */
.L_x_0:
[----:B------:R-:W-:-:S00]  /*07f0*/  BRA `(.L_x_0) ;  /* 0xfffffffc00fc7947 */ /* 0x000fc0000383ffff */
[----:B------:R-:W-:-:S00]  /*0800*/  NOP ;  /* 0x0000000000007918 */ /* 0x000fc00000000000 */
[----:B------:R-:W-:-:S00]  /*0810*/  NOP ;  /* 0x0000000000007918 */ /* 0x000fc00000000000 */
[----:B------:R-:W-:-:S00]  /*0820*/  NOP ;  /* 0x0000000000007918 */ /* 0x000fc00000000000 */
[----:B------:R-:W-:-:S00]  /*0830*/  NOP ;  /* 0x0000000000007918 */ /* 0x000fc00000000000 */
[----:B------:R-:W-:-:S00]  /*0840*/  NOP ;  /* 0x0000000000007918 */ /* 0x000fc00000000000 */
[----:B------:R-:W-:-:S00]  /*0850*/  NOP ;  /* 0x0000000000007918 */ /* 0x000fc00000000000 */
[----:B------:R-:W-:-:S00]  /*0860*/  NOP ;  /* 0x0000000000007918 */ /* 0x000fc00000000000 */
[----:B------:R-:W-:-:S00]  /*0870*/  NOP ;  /* 0x0000000000007918 */ /* 0x000fc00000000000 */
.L_x_1:


//--------------------- .nv.global.init           --------------------------
	.section	.nv.global.init,"aw",@progbits
.nv.global.init:
	.type		_$_str,@object
	.size		_$_str,(_$_str_$_2 - _$_str)
_$_str:
        /*0000*/ 	.byte	0x5f, 0x5f, 0x43, 0x55, 0x44, 0x41, 0x5f, 0x46, 0x54, 0x5a, 0x00
	.type		_$_str_$_2,@object
	.size		_$_str_$_2,(.L_1 - _$_str_$_2)
_$_str_$_2:
        /*000b*/ 	.byte	0x5f, 0x5f, 0x43, 0x55, 0x44, 0x41, 0x5f, 0x50, 0x52, 0x45, 0x43, 0x5f, 0x53, 0x51, 0x52, 0x54
        /*001b*/ 	.byte	0x00
.L_1:


//--------------------- .nv.constant0.triton_poi_fused__native_batch_norm_legit_no_training_convolution_relu_25 --------------------------
	.section	.nv.constant0.triton_poi_fused__native_batch_norm_legit_no_training_convolution_relu_25,"a",@progbits
	.sectionflags	@""
	.align	4
.nv.constant0.triton_poi_fused__native_batch_norm_legit_no_training_convolution_relu_25:
	.zero		588
